//
// Generated by NVIDIA NVVM Compiler
//
// Compiler Build ID: CL-36424714
// Cuda compilation tools, release 13.0, V13.0.88
// Based on NVVM 20.0.0
//

.version 9.0
.target sm_100
.address_size 64

	// .globl	_Z10umn_transpPfS_

.visible .entry _Z10umn_transpPfS_(
	.param .u64 .ptr .align 1 _Z10umn_transpPfS__param_0,
	.param .u64 .ptr .align 1 _Z10umn_transpPfS__param_1
)
{
	.reg .b32 	%r<10>;
	.reg .b32 	%f<31>;
	.reg .b64 	%rd<19>;

	ld.param.u64 	%rd1, [_Z10umn_transpPfS__param_0];
	ld.param.u64 	%rd2, [_Z10umn_transpPfS__param_1];
	mov.u32 	%r1, %tid.x;
	mul.lo.s32 	%r2, %r1, 10;
	mov.u32 	%r3, %ctaid.x;
	mul.lo.s32 	%r4, %r3, 10;
	cvta.to.global.u64 	%rd3, %rd1;
	mul.wide.u32 	%rd4, %r4, 4;
	add.s64 	%rd5, %rd3, %rd4;
	ld.global.f32 	%f1, [%rd5];
	mul.wide.u32 	%rd6, %r2, 4;
	add.s64 	%rd7, %rd3, %rd6;
	ld.global.f32 	%f2, [%rd7];
	fma.rn.f32 	%f3, %f1, %f2, 0f00000000;
	ld.global.f32 	%f4, [%rd5+4];
	ld.global.f32 	%f5, [%rd7+4];
	fma.rn.f32 	%f6, %f4, %f5, %f3;
	add.s32 	%r5, %r4, 2;
	mul.wide.u32 	%rd8, %r5, 4;
	add.s64 	%rd9, %rd3, %rd8;
	ld.global.f32 	%f7, [%rd9];
	ld.global.f32 	%f8, [%rd7+8];
	fma.rn.f32 	%f9, %f7, %f8, %f6;
	ld.global.f32 	%f10, [%rd9+4];
	ld.global.f32 	%f11, [%rd7+12];
	fma.rn.f32 	%f12, %f10, %f11, %f9;
	add.s32 	%r6, %r4, 4;
	mul.wide.u32 	%rd10, %r6, 4;
	add.s64 	%rd11, %rd3, %rd10;
	ld.global.f32 	%f13, [%rd11];
	ld.global.f32 	%f14, [%rd7+16];
	fma.rn.f32 	%f15, %f13, %f14, %f12;
	ld.global.f32 	%f16, [%rd11+4];
	ld.global.f32 	%f17, [%rd7+20];
	fma.rn.f32 	%f18, %f16, %f17, %f15;
	add.s32 	%r7, %r4, 6;
	mul.wide.u32 	%rd12, %r7, 4;
	add.s64 	%rd13, %rd3, %rd12;
	ld.global.f32 	%f19, [%rd13];
	ld.global.f32 	%f20, [%rd7+24];
	fma.rn.f32 	%f21, %f19, %f20, %f18;
	ld.global.f32 	%f22, [%rd13+4];
	ld.global.f32 	%f23, [%rd7+28];
	fma.rn.f32 	%f24, %f22, %f23, %f21;
	add.s32 	%r8, %r4, 8;
	mul.wide.u32 	%rd14, %r8, 4;
	add.s64 	%rd15, %rd3, %rd14;
	ld.global.f32 	%f25, [%rd15];
	ld.global.f32 	%f26, [%rd7+32];
	fma.rn.f32 	%f27, %f25, %f26, %f24;
	ld.global.f32 	%f28, [%rd15+4];
	ld.global.f32 	%f29, [%rd7+36];
	fma.rn.f32 	%f30, %f28, %f29, %f27;
	cvta.to.global.u64 	%rd16, %rd2;
	add.s32 	%r9, %r4, %r1;
	mul.wide.u32 	%rd17, %r9, 4;
	add.s64 	%rd18, %rd16, %rd17;
	st.global.f32 	[%rd18], %f30;
	ret;

}


// ===== COMPILED SASS (sm_100) =====

	.target	sm_100

	.elftype	@"ET_EXEC"


//--------------------- .note.nv.tkinfo           --------------------------
	.section	.note.nv.tkinfo,"",@"SHT_NOTE"
	.sectionflags	@"SHF_NOTE_NV_TKINFO"
	.tkinfo
        /*0018*/ 	.word	0x00000002
        /*0030*/ 	.string	""
        /*0030*/ 	.string	"ptxas"
        /*0030*/ 	.string	"Cuda compilation tools, release 13.0, V13.0.88"
        /*0030*/ 	.string	"Build cuda_13.0.r13.0/compiler.36424714_0"
        /*0030*/ 	.string	"-arch sm_100 -m 64 "



//--------------------- .note.nv.cuinfo           --------------------------
	.section	.note.nv.cuinfo,"",@"SHT_NOTE"
	.sectionflags	@"SHF_NOTE_NV_CUINFO"
        /*0018*/ 	.short	0x0002
        /*001a*/ 	.short	0x0064
        /*001c*/ 	.short	0x0082
	.zero		2


//--------------------- .nv.info                  --------------------------
	.section	.nv.info,"",@"SHT_CUDA_INFO"
	.align	4


	//----- nvinfo : EIATTR_REGCOUNT
	.align		4
        /*0000*/ 	.byte	0x04, 0x2f
        /*0002*/ 	.short	(.L_1 - .L_0)
	.align		4
.L_0:
        /*0004*/ 	.word	index@(_Z10umn_transpPfS_)
        /*0008*/ 	.word	0x00000020


	//----- nvinfo : EIATTR_FRAME_SIZE
	.align		4
.L_1:
        /*000c*/ 	.byte	0x04, 0x11
        /*000e*/ 	.short	(.L_3 - .L_2)
	.align		4
.L_2:
        /*0010*/ 	.word	index@(_Z10umn_transpPfS_)
        /*0014*/ 	.word	0x00000000


	//----- nvinfo : EIATTR_MIN_STACK_SIZE
	.align		4
.L_3:
        /*0018*/ 	.byte	0x04, 0x12
        /*001a*/ 	.short	(.L_5 - .L_4)
	.align		4
.L_4:
        /*001c*/ 	.word	index@(_Z10umn_transpPfS_)
        /*0020*/ 	.word	0x00000000
.L_5:


//--------------------- .nv.compat                --------------------------
	.section	.nv.compat,"",@"SHT_CUDA_COMPAT_INFO"
	.align	4
        /*0000*/ 	.byte	0x02, 0x09, 0x00, 0x00, 0x02, 0x02, 0x01, 0x00, 0x02, 0x05, 0x05, 0x00, 0x03, 0x07, 0x01, 0x01
        /*0010*/ 	.byte	0x02, 0x03, 0x00, 0x00, 0x02, 0x06, 0x01, 0x00, 0x04, 0x0b, 0x08, 0x00, 0x09, 0x00, 0x00, 0x00
        /*0020*/ 	.byte	0x00, 0x00, 0x00, 0x00


//--------------------- .nv.info._Z10umn_transpPfS_ --------------------------
	.section	.nv.info._Z10umn_transpPfS_,"",@"SHT_CUDA_INFO"
	.sectionflags	@""
	.align	4


	//----- nvinfo : EIATTR_CUDA_API_VERSION
	.align		4
        /*0000*/ 	.byte	0x04, 0x37
        /*0002*/ 	.short	(.L_7 - .L_6)
.L_6:
        /*0004*/ 	.word	0x00000082


	//----- nvinfo : EIATTR_KPARAM_INFO
	.align		4
.L_7:
        /*0008*/ 	.byte	0x04, 0x17
        /*000a*/ 	.short	(.L_9 - .L_8)
.L_8:
        /*000c*/ 	.word	0x00000000
        /*0010*/ 	.short	0x0001
        /*0012*/ 	.short	0x0008
        /*0014*/ 	.byte	0x00, 0xf5, 0x21, 0x00


	//----- nvinfo : EIATTR_KPARAM_INFO
	.align		4
.L_9:
        /*0018*/ 	.byte	0x04, 0x17
        /*001a*/ 	.short	(.L_11 - .L_10)
.L_10:
        /*001c*/ 	.word	0x00000000
        /*0020*/ 	.short	0x0000
        /*0022*/ 	.short	0x0000
        /*0024*/ 	.byte	0x00, 0xf5, 0x21, 0x00


	//----- nvinfo : EIATTR_SPARSE_MMA_MASK
	.align		4
.L_11:
        /*0028*/ 	.byte	0x03, 0x50
        /*002a*/ 	.short	0x0000


	//----- nvinfo : EIATTR_MAXREG_COUNT
	.align		4
        /*002c*/ 	.byte	0x03, 0x1b
        /*002e*/ 	.short	0x00ff


	//----- nvinfo : EIATTR_MERCURY_ISA_VERSION
	.align		4
        /*0030*/ 	.byte	0x03, 0x5f
        /*0032*/ 	.short	0x0101


	//----- nvinfo : EIATTR_VRC_CTA_INIT_COUNT
	.align		4
        /*0034*/ 	.byte	0x02, 0x4a
	.zero		1
	.zero		1


	//----- nvinfo : EIATTR_EXIT_INSTR_OFFSETS
	.align		4
        /*0038*/ 	.byte	0x04, 0x1c
        /*003a*/ 	.short	(.L_13 - .L_12)


	//   ....[0]....
.L_12:
        /*003c*/ 	.word	0x00000330


	//----- nvinfo : EIATTR_CBANK_PARAM_SIZE
	.align		4
.L_13:
        /*0040*/ 	.byte	0x03, 0x19
        /*0042*/ 	.short	0x0010


	//----- nvinfo : EIATTR_PARAM_CBANK
	.align		4
        /*0044*/ 	.byte	0x04, 0x0a
        /*0046*/ 	.short	(.L_15 - .L_14)
	.align		4
.L_14:
        /*0048*/ 	.word	index@(.nv.constant0._Z10umn_transpPfS_)
        /*004c*/ 	.short	0x0380
        /*004e*/ 	.short	0x0010


	//----- nvinfo : EIATTR_SW_WAR
	.align		4
.L_15:
        /*0050*/ 	.byte	0x04, 0x36
        /*0052*/ 	.short	(.L_17 - .L_16)
.L_16:
        /*0054*/ 	.word	0x00000008
.L_17:


//--------------------- .nv.callgraph             --------------------------
	.section	.nv.callgraph,"",@"SHT_CUDA_CALLGRAPH"
	.align	4
	.sectionentsize	8
	.align		4
        /*0000*/ 	.word	0x00000000
	.align		4
        /*0004*/ 	.word	0xffffffff
	.align		4
        /*0008*/ 	.word	0x00000000
	.align		4
        /*000c*/ 	.word	0xfffffffe
	.align		4
        /*0010*/ 	.word	0x00000000
	.align		4
        /*0014*/ 	.word	0xfffffffd
	.align		4
        /*0018*/ 	.word	0x00000000
	.align		4
        /*001c*/ 	.word	0xfffffffc


//--------------------- .text._Z10umn_transpPfS_  --------------------------
	.section	.text._Z10umn_transpPfS_,"ax",@progbits
	.align	128
        .global         _Z10umn_transpPfS_
        .type           _Z10umn_transpPfS_,@function
        .size           _Z10umn_transpPfS_,(.L_x_1 - _Z10umn_transpPfS_)
        .other          _Z10umn_transpPfS_,@"STO_CUDA_ENTRY STV_DEFAULT"
_Z10umn_transpPfS_:
.text._Z10umn_transpPfS_:
[----:B------:R-:W-:Y:S01]  /*0000*/  LDC R1, c[0x0][0x37c] ;  /* 0x0000df00ff017b82 */ /* 0x000fe20000000800 */
[----:B------:R-:W0:Y:S07]  /*0010*/  S2R R12, SR_CTAID.X ;  /* 0x00000000000c7919 */ /* 0x000e2e0000002500 */
[----:B------:R-:W1:Y:S01]  /*0020*/  LDC.64 R6, c[0x0][0x380] ;  /* 0x0000e000ff067b82 */ /* 0x000e620000000a00 */
[----:B------:R-:W2:Y:S01]  /*0030*/  LDCU.64 UR4, c[0x0][0x358] ;  /* 0x00006b00ff0477ac */ /* 0x000ea20008000a00 */
[----:B------:R-:W3:Y:S01]  /*0040*/  S2R R11, SR_TID.X ;  /* 0x00000000000b7919 */ /* 0x000ee20000002100 */
[----:B0-----:R-:W-:-:S02]  /*0050*/  IMAD R12, R12, 0xa, RZ ;  /* 0x0000000a0c0c7824 */ /* 0x001fc400078e02ff */
[----:B---3--:R-:W-:-:S03]  /*0060*/  IMAD R3, R11, 0xa, RZ ;  /* 0x0000000a0b037824 */ /* 0x008fc600078e02ff */
[C---:B------:R-:W-:Y:S01]  /*0070*/  IADD3 R27, PT, PT, R12.reuse, 0x2, RZ ;  /* 0x000000020c1b7810 */ /* 0x040fe20007ffe0ff */
[----:B-1----:R-:W-:-:S04]  /*0080*/  IMAD.WIDE.U32 R4, R12, 0x4, R6 ;  /* 0x000000040c047825 */ /* 0x002fc800078e0006 */
[--C-:B------:R-:W-:Y:S01]  /*0090*/  IMAD.WIDE.U32 R2, R3, 0x4, R6.reuse ;  /* 0x0000000403027825 */ /* 0x100fe200078e0006 */
[----:B--2---:R-:W2:Y:S04]  /*00a0*/  LDG.E R0, desc[UR4][R4.64] ;  /* 0x0000000404007981 */ /* 0x004ea8000c1e1900 */
[----:B------:R-:W2:Y:S01]  /*00b0*/  LDG.E R17, desc[UR4][R2.64] ;  /* 0x0000000402117981 */ /* 0x000ea2000c1e1900 */
[--C-:B------:R-:W-:Y:S01]  /*00c0*/  IMAD.WIDE.U32 R26, R27, 0x4, R6.reuse ;  /* 0x000000041b1a7825 */ /* 0x100fe200078e0006 */
[----:B------:R-:W-:Y:S02]  /*00d0*/  IADD3 R9, PT, PT, R12, 0x4, RZ ;  /* 0x000000040c097810 */ /* 0x000fe40007ffe0ff */
[----:B------:R0:W3:Y:S04]  /*00e0*/  LDG.E R25, desc[UR4][R4.64+0x4] ;  /* 0x0000040404197981 */ /* 0x0000e8000c1e1900 */
[----:B------:R-:W3:Y:S01]  /*00f0*/  LDG.E R16, desc[UR4][R2.64+0x4] ;  /* 0x0000040402107981 */ /* 0x000ee2000c1e1900 */
[----:B------:R-:W-:-:S03]  /*0100*/  IMAD.WIDE.U32 R8, R9, 0x4, R6 ;  /* 0x0000000409087825 */ /* 0x000fc600078e0006 */
[----:B------:R-:W4:Y:S04]  /*0110*/  LDG.E R23, desc[UR4][R2.64+0x8] ;  /* 0x0000080402177981 */ /* 0x000f28000c1e1900 */
[----:B------:R-:W4:Y:S01]  /*0120*/  LDG.E R22, desc[UR4][R26.64] ;  /* 0x000000041a167981 */ /* 0x000f22000c1e1900 */
[----:B------:R-:W-:-:S03]  /*0130*/  IADD3 R19, PT, PT, R12, 0x6, RZ ;  /* 0x000000060c137810 */ /* 0x000fc60007ffe0ff */
[----:B------:R-:W5:Y:S04]  /*0140*/  LDG.E R15, desc[UR4][R26.64+0x4] ;  /* 0x000004041a0f7981 */ /* 0x000f68000c1e1900 */
[----:B------:R-:W5:Y:S01]  /*0150*/  LDG.E R10, desc[UR4][R2.64+0xc] ;  /* 0x00000c04020a7981 */ /* 0x000f62000c1e1900 */
[----:B0-----:R-:W-:-:S03]  /*0160*/  IMAD.WIDE.U32 R4, R19, 0x4, R6 ;  /* 0x0000000413047825 */ /* 0x001fc600078e0006 */
[----:B------:R-:W5:Y:S04]  /*0170*/  LDG.E R14, desc[UR4][R2.64+0x10] ;  /* 0x00001004020e7981 */ /* 0x000f68000c1e1900 */
[----:B------:R-:W5:Y:S01]  /*0180*/  LDG.E R13, desc[UR4][R8.64] ;  /* 0x00000004080d7981 */ /* 0x000f62000c1e1900 */
[----:B------:R-:W-:-:S03]  /*0190*/  IADD3 R29, PT, PT, R12, 0x8, RZ ;  /* 0x000000080c1d7810 */ /* 0x000fc60007ffe0ff */
[----:B------:R0:W5:Y:S04]  /*01a0*/  LDG.E R20, desc[UR4][R8.64+0x4] ;  /* 0x0000040408147981 */ /* 0x000168000c1e1900 */
[----:B------:R-:W5:Y:S01]  /*01b0*/  LDG.E R21, desc[UR4][R2.64+0x14] ;  /* 0x0000140402157981 */ /* 0x000f62000c1e1900 */
[----:B------:R-:W-:-:S03]  /*01c0*/  IMAD.WIDE.U32 R6, R29, 0x4, R6 ;  /* 0x000000041d067825 */ /* 0x000fc600078e0006 */
[----:B------:R-:W5:Y:S01]  /*01d0*/  LDG.E R19, desc[UR4][R2.64+0x18] ;  /* 0x0000180402137981 */ /* 0x000f62000c1e1900 */
[----:B0-----:R-:W0:Y:S03]  /*01e0*/  LDC.64 R8, c[0x0][0x388] ;  /* 0x0000e200ff087b82 */ /* 0x001e260000000a00 */
[----:B------:R-:W5:Y:S04]  /*01f0*/  LDG.E R18, desc[UR4][R4.64] ;  /* 0x0000000404127981 */ /* 0x000f68000c1e1900 */
[----:B------:R-:W5:Y:S04]  /*0200*/  LDG.E R28, desc[UR4][R4.64+0x4] ;  /* 0x00000404041c7981 */ /* 0x000f68000c1e1900 */
[----:B------:R-:W5:Y:S04]  /*0210*/  LDG.E R29, desc[UR4][R2.64+0x1c] ;  /* 0x00001c04021d7981 */ /* 0x000f68000c1e1900 */
[----:B------:R-:W5:Y:S04]  /*0220*/  LDG.E R27, desc[UR4][R2.64+0x20] ;  /* 0x00002004021b7981 */ /* 0x000f68000c1e1900 */
[----:B------:R-:W5:Y:S04]  /*0230*/  LDG.E R26, desc[UR4][R6.64] ;  /* 0x00000004061a7981 */ /* 0x000f68000c1e1900 */
[----:B------:R-:W5:Y:S04]  /*0240*/  LDG.E R24, desc[UR4][R2.64+0x24] ;  /* 0x0000240402187981 */ /* 0x000f68000c1e1900 */
[----:B------:R-:W5:Y:S01]  /*0250*/  LDG.E R7, desc[UR4][R6.64+0x4] ;  /* 0x0000040406077981 */ /* 0x000f62000c1e1900 */
[----:B------:R-:W-:-:S05]  /*0260*/  IADD3 R11, PT, PT, R12, R11, RZ ;  /* 0x0000000b0c0b7210 */ /* 0x000fca0007ffe0ff */
[----:B0-----:R-:W-:-:S04]  /*0270*/  IMAD.WIDE.U32 R8, R11, 0x4, R8 ;  /* 0x000000040b087825 */ /* 0x001fc800078e0008 */
[----:B--2---:R-:W-:-:S04]  /*0280*/  FFMA R0, R0, R17, RZ ;  /* 0x0000001100007223 */ /* 0x004fc800000000ff */
[----:B---3--:R-:W-:-:S04]  /*0290*/  FFMA R25, R25, R16, R0 ;  /* 0x0000001019197223 */ /* 0x008fc80000000000 */
[----:B----4-:R-:W-:-:S04]  /*02a0*/  FFMA R22, R22, R23, R25 ;  /* 0x0000001716167223 */ /* 0x010fc80000000019 */
[----:B-----5:R-:W-:-:S04]  /*02b0*/  FFMA R10, R15, R10, R22 ;  /* 0x0000000a0f0a7223 */ /* 0x020fc80000000016 */
[----:B------:R-:W-:-:S04]  /*02c0*/  FFMA R13, R13, R14, R10 ;  /* 0x0000000e0d0d7223 */ /* 0x000fc8000000000a */
[----:B------:R-:W-:-:S04]  /*02d0*/  FFMA R13, R20, R21, R13 ;  /* 0x00000015140d7223 */ /* 0x000fc8000000000d */
[----:B------:R-:W-:-:S04]  /*02e0*/  FFMA R13, R18, R19, R13 ;  /* 0x00000013120d7223 */ /* 0x000fc8000000000d */
[----:B------:R-:W-:-:S04]  /*02f0*/  FFMA R13, R28, R29, R13 ;  /* 0x0000001d1c0d7223 */ /* 0x000fc8000000000d */
[----:B------:R-:W-:-:S04]  /*0300*/  FFMA R26, R26, R27, R13 ;  /* 0x0000001b1a1a7223 */ /* 0x000fc8000000000d */
[----:B------:R-:W-:-:S05]  /*0310*/  FFMA R7, R7, R24, R26 ;  /* 0x0000001807077223 */ /* 0x000fca000000001a */
[----:B------:R-:W-:Y:S01]  /*0320*/  STG.E desc[UR4][R8.64], R7 ;  /* 0x0000000708007986 */ /* 0x000fe2000c101904 */
[----:B------:R-:W-:Y:S05]  /*0330*/  EXIT ;  /* 0x000000000000794d */ /* 0x000fea0003800000 */
.L_x_0:
[----:B------:R-:W-:-:S00]  /*0340*/  BRA `(.L_x_0) ;  /* 0xfffffffc00fc7947 */ /* 0x000fc0000383ffff */
[----:B------:R-:W-:-:S00]  /*0350*/  NOP ;  /* 0x0000000000007918 */ /* 0x000fc00000000000 */
        /* <DEDUP_REMOVED lines=10> */
.L_x_1:


//--------------------- .nv.shared.reserved.0     --------------------------
	.section	.nv.shared.reserved.0,"aw",@nobits
	.weak		__nv_reservedSMEM_offset_0_alias
	.size		__nv_reservedSMEM_offset_0_alias, 0, 64
	.other		__nv_reservedSMEM_offset_0_alias,@"STO_CUDA_RESERVED_SHARED STV_DEFAULT"
__nv_reservedSMEM_offset_0_alias:
	.zero		0
	.zero		64


//--------------------- .nv.constant0._Z10umn_transpPfS_ --------------------------
	.section	.nv.constant0._Z10umn_transpPfS_,"a",@progbits
	.sectionflags	@""
	.align	4
.nv.constant0._Z10umn_transpPfS_:
	.zero		912


//--------------------- SYMBOLS --------------------------

	.type		.nv.reservedSmem.offset0,@object
	.size		.nv.reservedSmem.offset0,0x4
